//
// Generated by NVIDIA NVVM Compiler
//
// Compiler Build ID: CL-36424714
// Cuda compilation tools, release 13.0, V13.0.88
// Based on NVVM 20.0.0
//

.version 9.0
.target sm_100
.address_size 64

	// .globl	_Z15kernel_clamp_ifPfPKfPaff

.visible .entry _Z15kernel_clamp_ifPfPKfPaff(
	.param .u64 .ptr .align 1 _Z15kernel_clamp_ifPfPKfPaff_param_0,
	.param .u64 .ptr .align 1 _Z15kernel_clamp_ifPfPKfPaff_param_1,
	.param .u64 .ptr .align 1 _Z15kernel_clamp_ifPfPKfPaff_param_2,
	.param .f32 _Z15kernel_clamp_ifPfPKfPaff_param_3,
	.param .f32 _Z15kernel_clamp_ifPfPKfPaff_param_4
)
{
	.reg .pred 	%p<203>;
	.reg .b16 	%rs<2>;
	.reg .b32 	%r<5>;
	.reg .b32 	%f<204>;
	.reg .b64 	%rd<12>;

	ld.param.u64 	%rd1, [_Z15kernel_clamp_ifPfPKfPaff_param_0];
	ld.param.u64 	%rd2, [_Z15kernel_clamp_ifPfPKfPaff_param_1];
	ld.param.u64 	%rd3, [_Z15kernel_clamp_ifPfPKfPaff_param_2];
	ld.param.f32 	%f1, [_Z15kernel_clamp_ifPfPKfPaff_param_3];
	ld.param.f32 	%f2, [_Z15kernel_clamp_ifPfPKfPaff_param_4];
	mov.u32 	%r2, %ctaid.x;
	mov.u32 	%r3, %ntid.x;
	mov.u32 	%r4, %tid.x;
	mad.lo.s32 	%r1, %r2, %r3, %r4;
	setp.gt.s32 	%p1, %r1, 1048575;
	@%p1 bra 	$L__BB0_2;
	cvta.to.global.u64 	%rd4, %rd1;
	cvta.to.global.u64 	%rd5, %rd3;
	cvta.to.global.u64 	%rd6, %rd2;
	cvt.s64.s32 	%rd7, %r1;
	mul.wide.s32 	%rd8, %r1, 4;
	add.s64 	%rd9, %rd6, %rd8;
	ld.global.f32 	%f3, [%rd9];
	setp.lt.f32 	%p2, %f3, %f1;
	setp.gt.f32 	%p3, %f3, %f2;
	selp.f32 	%f4, %f2, %f3, %p3;
	selp.f32 	%f5, %f1, %f4, %p2;
	setp.lt.f32 	%p4, %f5, %f1;
	setp.gt.f32 	%p5, %f5, %f2;
	selp.f32 	%f6, %f2, %f5, %p5;
	selp.f32 	%f7, %f1, %f6, %p4;
	setp.lt.f32 	%p6, %f7, %f1;
	setp.gt.f32 	%p7, %f7, %f2;
	selp.f32 	%f8, %f2, %f7, %p7;
	selp.f32 	%f9, %f1, %f8, %p6;
	setp.lt.f32 	%p8, %f9, %f1;
	setp.gt.f32 	%p9, %f9, %f2;
	selp.f32 	%f10, %f2, %f9, %p9;
	selp.f32 	%f11, %f1, %f10, %p8;
	setp.lt.f32 	%p10, %f11, %f1;
	setp.gt.f32 	%p11, %f11, %f2;
	selp.f32 	%f12, %f2, %f11, %p11;
	selp.f32 	%f13, %f1, %f12, %p10;
	setp.lt.f32 	%p12, %f13, %f1;
	setp.gt.f32 	%p13, %f13, %f2;
	selp.f32 	%f14, %f2, %f13, %p13;
	selp.f32 	%f15, %f1, %f14, %p12;
	setp.lt.f32 	%p14, %f15, %f1;
	setp.gt.f32 	%p15, %f15, %f2;
	selp.f32 	%f16, %f2, %f15, %p15;
	selp.f32 	%f17, %f1, %f16, %p14;
	setp.lt.f32 	%p16, %f17, %f1;
	setp.gt.f32 	%p17, %f17, %f2;
	selp.f32 	%f18, %f2, %f17, %p17;
	selp.f32 	%f19, %f1, %f18, %p16;
	setp.lt.f32 	%p18, %f19, %f1;
	setp.gt.f32 	%p19, %f19, %f2;
	selp.f32 	%f20, %f2, %f19, %p19;
	selp.f32 	%f21, %f1, %f20, %p18;
	setp.lt.f32 	%p20, %f21, %f1;
	setp.gt.f32 	%p21, %f21, %f2;
	selp.f32 	%f22, %f2, %f21, %p21;
	selp.f32 	%f23, %f1, %f22, %p20;
	setp.lt.f32 	%p22, %f23, %f1;
	setp.gt.f32 	%p23, %f23, %f2;
	selp.f32 	%f24, %f2, %f23, %p23;
	selp.f32 	%f25, %f1, %f24, %p22;
	setp.lt.f32 	%p24, %f25, %f1;
	setp.gt.f32 	%p25, %f25, %f2;
	selp.f32 	%f26, %f2, %f25, %p25;
	selp.f32 	%f27, %f1, %f26, %p24;
	setp.lt.f32 	%p26, %f27, %f1;
	setp.gt.f32 	%p27, %f27, %f2;
	selp.f32 	%f28, %f2, %f27, %p27;
	selp.f32 	%f29, %f1, %f28, %p26;
	setp.lt.f32 	%p28, %f29, %f1;
	setp.gt.f32 	%p29, %f29, %f2;
	selp.f32 	%f30, %f2, %f29, %p29;
	selp.f32 	%f31, %f1, %f30, %p28;
	setp.lt.f32 	%p30, %f31, %f1;
	setp.gt.f32 	%p31, %f31, %f2;
	selp.f32 	%f32, %f2, %f31, %p31;
	selp.f32 	%f33, %f1, %f32, %p30;
	setp.lt.f32 	%p32, %f33, %f1;
	setp.gt.f32 	%p33, %f33, %f2;
	selp.f32 	%f34, %f2, %f33, %p33;
	selp.f32 	%f35, %f1, %f34, %p32;
	setp.lt.f32 	%p34, %f35, %f1;
	setp.gt.f32 	%p35, %f35, %f2;
	selp.f32 	%f36, %f2, %f35, %p35;
	selp.f32 	%f37, %f1, %f36, %p34;
	setp.lt.f32 	%p36, %f37, %f1;
	setp.gt.f32 	%p37, %f37, %f2;
	selp.f32 	%f38, %f2, %f37, %p37;
	selp.f32 	%f39, %f1, %f38, %p36;
	setp.lt.f32 	%p38, %f39, %f1;
	setp.gt.f32 	%p39, %f39, %f2;
	selp.f32 	%f40, %f2, %f39, %p39;
	selp.f32 	%f41, %f1, %f40, %p38;
	setp.lt.f32 	%p40, %f41, %f1;
	setp.gt.f32 	%p41, %f41, %f2;
	selp.f32 	%f42, %f2, %f41, %p41;
	selp.f32 	%f43, %f1, %f42, %p40;
	setp.lt.f32 	%p42, %f43, %f1;
	setp.gt.f32 	%p43, %f43, %f2;
	selp.f32 	%f44, %f2, %f43, %p43;
	selp.f32 	%f45, %f1, %f44, %p42;
	setp.lt.f32 	%p44, %f45, %f1;
	setp.gt.f32 	%p45, %f45, %f2;
	selp.f32 	%f46, %f2, %f45, %p45;
	selp.f32 	%f47, %f1, %f46, %p44;
	setp.lt.f32 	%p46, %f47, %f1;
	setp.gt.f32 	%p47, %f47, %f2;
	selp.f32 	%f48, %f2, %f47, %p47;
	selp.f32 	%f49, %f1, %f48, %p46;
	setp.lt.f32 	%p48, %f49, %f1;
	setp.gt.f32 	%p49, %f49, %f2;
	selp.f32 	%f50, %f2, %f49, %p49;
	selp.f32 	%f51, %f1, %f50, %p48;
	setp.lt.f32 	%p50, %f51, %f1;
	setp.gt.f32 	%p51, %f51, %f2;
	selp.f32 	%f52, %f2, %f51, %p51;
	selp.f32 	%f53, %f1, %f52, %p50;
	setp.lt.f32 	%p52, %f53, %f1;
	setp.gt.f32 	%p53, %f53, %f2;
	selp.f32 	%f54, %f2, %f53, %p53;
	selp.f32 	%f55, %f1, %f54, %p52;
	setp.lt.f32 	%p54, %f55, %f1;
	setp.gt.f32 	%p55, %f55, %f2;
	selp.f32 	%f56, %f2, %f55, %p55;
	selp.f32 	%f57, %f1, %f56, %p54;
	setp.lt.f32 	%p56, %f57, %f1;
	setp.gt.f32 	%p57, %f57, %f2;
	selp.f32 	%f58, %f2, %f57, %p57;
	selp.f32 	%f59, %f1, %f58, %p56;
	setp.lt.f32 	%p58, %f59, %f1;
	setp.gt.f32 	%p59, %f59, %f2;
	selp.f32 	%f60, %f2, %f59, %p59;
	selp.f32 	%f61, %f1, %f60, %p58;
	setp.lt.f32 	%p60, %f61, %f1;
	setp.gt.f32 	%p61, %f61, %f2;
	selp.f32 	%f62, %f2, %f61, %p61;
	selp.f32 	%f63, %f1, %f62, %p60;
	setp.lt.f32 	%p62, %f63, %f1;
	setp.gt.f32 	%p63, %f63, %f2;
	selp.f32 	%f64, %f2, %f63, %p63;
	selp.f32 	%f65, %f1, %f64, %p62;
	setp.lt.f32 	%p64, %f65, %f1;
	setp.gt.f32 	%p65, %f65, %f2;
	selp.f32 	%f66, %f2, %f65, %p65;
	selp.f32 	%f67, %f1, %f66, %p64;
	setp.lt.f32 	%p66, %f67, %f1;
	setp.gt.f32 	%p67, %f67, %f2;
	selp.f32 	%f68, %f2, %f67, %p67;
	selp.f32 	%f69, %f1, %f68, %p66;
	setp.lt.f32 	%p68, %f69, %f1;
	setp.gt.f32 	%p69, %f69, %f2;
	selp.f32 	%f70, %f2, %f69, %p69;
	selp.f32 	%f71, %f1, %f70, %p68;
	setp.lt.f32 	%p70, %f71, %f1;
	setp.gt.f32 	%p71, %f71, %f2;
	selp.f32 	%f72, %f2, %f71, %p71;
	selp.f32 	%f73, %f1, %f72, %p70;
	setp.lt.f32 	%p72, %f73, %f1;
	setp.gt.f32 	%p73, %f73, %f2;
	selp.f32 	%f74, %f2, %f73, %p73;
	selp.f32 	%f75, %f1, %f74, %p72;
	setp.lt.f32 	%p74, %f75, %f1;
	setp.gt.f32 	%p75, %f75, %f2;
	selp.f32 	%f76, %f2, %f75, %p75;
	selp.f32 	%f77, %f1, %f76, %p74;
	setp.lt.f32 	%p76, %f77, %f1;
	setp.gt.f32 	%p77, %f77, %f2;
	selp.f32 	%f78, %f2, %f77, %p77;
	selp.f32 	%f79, %f1, %f78, %p76;
	setp.lt.f32 	%p78, %f79, %f1;
	setp.gt.f32 	%p79, %f79, %f2;
	selp.f32 	%f80, %f2, %f79, %p79;
	selp.f32 	%f81, %f1, %f80, %p78;
	setp.lt.f32 	%p80, %f81, %f1;
	setp.gt.f32 	%p81, %f81, %f2;
	selp.f32 	%f82, %f2, %f81, %p81;
	selp.f32 	%f83, %f1, %f82, %p80;
	setp.lt.f32 	%p82, %f83, %f1;
	setp.gt.f32 	%p83, %f83, %f2;
	selp.f32 	%f84, %f2, %f83, %p83;
	selp.f32 	%f85, %f1, %f84, %p82;
	setp.lt.f32 	%p84, %f85, %f1;
	setp.gt.f32 	%p85, %f85, %f2;
	selp.f32 	%f86, %f2, %f85, %p85;
	selp.f32 	%f87, %f1, %f86, %p84;
	setp.lt.f32 	%p86, %f87, %f1;
	setp.gt.f32 	%p87, %f87, %f2;
	selp.f32 	%f88, %f2, %f87, %p87;
	selp.f32 	%f89, %f1, %f88, %p86;
	setp.lt.f32 	%p88, %f89, %f1;
	setp.gt.f32 	%p89, %f89, %f2;
	selp.f32 	%f90, %f2, %f89, %p89;
	selp.f32 	%f91, %f1, %f90, %p88;
	setp.lt.f32 	%p90, %f91, %f1;
	setp.gt.f32 	%p91, %f91, %f2;
	selp.f32 	%f92, %f2, %f91, %p91;
	selp.f32 	%f93, %f1, %f92, %p90;
	setp.lt.f32 	%p92, %f93, %f1;
	setp.gt.f32 	%p93, %f93, %f2;
	selp.f32 	%f94, %f2, %f93, %p93;
	selp.f32 	%f95, %f1, %f94, %p92;
	setp.lt.f32 	%p94, %f95, %f1;
	setp.gt.f32 	%p95, %f95, %f2;
	selp.f32 	%f96, %f2, %f95, %p95;
	selp.f32 	%f97, %f1, %f96, %p94;
	setp.lt.f32 	%p96, %f97, %f1;
	setp.gt.f32 	%p97, %f97, %f2;
	selp.f32 	%f98, %f2, %f97, %p97;
	selp.f32 	%f99, %f1, %f98, %p96;
	setp.lt.f32 	%p98, %f99, %f1;
	setp.gt.f32 	%p99, %f99, %f2;
	selp.f32 	%f100, %f2, %f99, %p99;
	selp.f32 	%f101, %f1, %f100, %p98;
	setp.lt.f32 	%p100, %f101, %f1;
	setp.gt.f32 	%p101, %f101, %f2;
	selp.f32 	%f102, %f2, %f101, %p101;
	selp.f32 	%f103, %f1, %f102, %p100;
	setp.lt.f32 	%p102, %f103, %f1;
	setp.gt.f32 	%p103, %f103, %f2;
	selp.f32 	%f104, %f2, %f103, %p103;
	selp.f32 	%f105, %f1, %f104, %p102;
	setp.lt.f32 	%p104, %f105, %f1;
	setp.gt.f32 	%p105, %f105, %f2;
	selp.f32 	%f106, %f2, %f105, %p105;
	selp.f32 	%f107, %f1, %f106, %p104;
	setp.lt.f32 	%p106, %f107, %f1;
	setp.gt.f32 	%p107, %f107, %f2;
	selp.f32 	%f108, %f2, %f107, %p107;
	selp.f32 	%f109, %f1, %f108, %p106;
	setp.lt.f32 	%p108, %f109, %f1;
	setp.gt.f32 	%p109, %f109, %f2;
	selp.f32 	%f110, %f2, %f109, %p109;
	selp.f32 	%f111, %f1, %f110, %p108;
	setp.lt.f32 	%p110, %f111, %f1;
	setp.gt.f32 	%p111, %f111, %f2;
	selp.f32 	%f112, %f2, %f111, %p111;
	selp.f32 	%f113, %f1, %f112, %p110;
	setp.lt.f32 	%p112, %f113, %f1;
	setp.gt.f32 	%p113, %f113, %f2;
	selp.f32 	%f114, %f2, %f113, %p113;
	selp.f32 	%f115, %f1, %f114, %p112;
	setp.lt.f32 	%p114, %f115, %f1;
	setp.gt.f32 	%p115, %f115, %f2;
	selp.f32 	%f116, %f2, %f115, %p115;
	selp.f32 	%f117, %f1, %f116, %p114;
	setp.lt.f32 	%p116, %f117, %f1;
	setp.gt.f32 	%p117, %f117, %f2;
	selp.f32 	%f118, %f2, %f117, %p117;
	selp.f32 	%f119, %f1, %f118, %p116;
	setp.lt.f32 	%p118, %f119, %f1;
	setp.gt.f32 	%p119, %f119, %f2;
	selp.f32 	%f120, %f2, %f119, %p119;
	selp.f32 	%f121, %f1, %f120, %p118;
	setp.lt.f32 	%p120, %f121, %f1;
	setp.gt.f32 	%p121, %f121, %f2;
	selp.f32 	%f122, %f2, %f121, %p121;
	selp.f32 	%f123, %f1, %f122, %p120;
	setp.lt.f32 	%p122, %f123, %f1;
	setp.gt.f32 	%p123, %f123, %f2;
	selp.f32 	%f124, %f2, %f123, %p123;
	selp.f32 	%f125, %f1, %f124, %p122;
	setp.lt.f32 	%p124, %f125, %f1;
	setp.gt.f32 	%p125, %f125, %f2;
	selp.f32 	%f126, %f2, %f125, %p125;
	selp.f32 	%f127, %f1, %f126, %p124;
	setp.lt.f32 	%p126, %f127, %f1;
	setp.gt.f32 	%p127, %f127, %f2;
	selp.f32 	%f128, %f2, %f127, %p127;
	selp.f32 	%f129, %f1, %f128, %p126;
	setp.lt.f32 	%p128, %f129, %f1;
	setp.gt.f32 	%p129, %f129, %f2;
	selp.f32 	%f130, %f2, %f129, %p129;
	selp.f32 	%f131, %f1, %f130, %p128;
	setp.lt.f32 	%p130, %f131, %f1;
	setp.gt.f32 	%p131, %f131, %f2;
	selp.f32 	%f132, %f2, %f131, %p131;
	selp.f32 	%f133, %f1, %f132, %p130;
	setp.lt.f32 	%p132, %f133, %f1;
	setp.gt.f32 	%p133, %f133, %f2;
	selp.f32 	%f134, %f2, %f133, %p133;
	selp.f32 	%f135, %f1, %f134, %p132;
	setp.lt.f32 	%p134, %f135, %f1;
	setp.gt.f32 	%p135, %f135, %f2;
	selp.f32 	%f136, %f2, %f135, %p135;
	selp.f32 	%f137, %f1, %f136, %p134;
	setp.lt.f32 	%p136, %f137, %f1;
	setp.gt.f32 	%p137, %f137, %f2;
	selp.f32 	%f138, %f2, %f137, %p137;
	selp.f32 	%f139, %f1, %f138, %p136;
	setp.lt.f32 	%p138, %f139, %f1;
	setp.gt.f32 	%p139, %f139, %f2;
	selp.f32 	%f140, %f2, %f139, %p139;
	selp.f32 	%f141, %f1, %f140, %p138;
	setp.lt.f32 	%p140, %f141, %f1;
	setp.gt.f32 	%p141, %f141, %f2;
	selp.f32 	%f142, %f2, %f141, %p141;
	selp.f32 	%f143, %f1, %f142, %p140;
	setp.lt.f32 	%p142, %f143, %f1;
	setp.gt.f32 	%p143, %f143, %f2;
	selp.f32 	%f144, %f2, %f143, %p143;
	selp.f32 	%f145, %f1, %f144, %p142;
	setp.lt.f32 	%p144, %f145, %f1;
	setp.gt.f32 	%p145, %f145, %f2;
	selp.f32 	%f146, %f2, %f145, %p145;
	selp.f32 	%f147, %f1, %f146, %p144;
	setp.lt.f32 	%p146, %f147, %f1;
	setp.gt.f32 	%p147, %f147, %f2;
	selp.f32 	%f148, %f2, %f147, %p147;
	selp.f32 	%f149, %f1, %f148, %p146;
	setp.lt.f32 	%p148, %f149, %f1;
	setp.gt.f32 	%p149, %f149, %f2;
	selp.f32 	%f150, %f2, %f149, %p149;
	selp.f32 	%f151, %f1, %f150, %p148;
	setp.lt.f32 	%p150, %f151, %f1;
	setp.gt.f32 	%p151, %f151, %f2;
	selp.f32 	%f152, %f2, %f151, %p151;
	selp.f32 	%f153, %f1, %f152, %p150;
	setp.lt.f32 	%p152, %f153, %f1;
	setp.gt.f32 	%p153, %f153, %f2;
	selp.f32 	%f154, %f2, %f153, %p153;
	selp.f32 	%f155, %f1, %f154, %p152;
	setp.lt.f32 	%p154, %f155, %f1;
	setp.gt.f32 	%p155, %f155, %f2;
	selp.f32 	%f156, %f2, %f155, %p155;
	selp.f32 	%f157, %f1, %f156, %p154;
	setp.lt.f32 	%p156, %f157, %f1;
	setp.gt.f32 	%p157, %f157, %f2;
	selp.f32 	%f158, %f2, %f157, %p157;
	selp.f32 	%f159, %f1, %f158, %p156;
	setp.lt.f32 	%p158, %f159, %f1;
	setp.gt.f32 	%p159, %f159, %f2;
	selp.f32 	%f160, %f2, %f159, %p159;
	selp.f32 	%f161, %f1, %f160, %p158;
	setp.lt.f32 	%p160, %f161, %f1;
	setp.gt.f32 	%p161, %f161, %f2;
	selp.f32 	%f162, %f2, %f161, %p161;
	selp.f32 	%f163, %f1, %f162, %p160;
	setp.lt.f32 	%p162, %f163, %f1;
	setp.gt.f32 	%p163, %f163, %f2;
	selp.f32 	%f164, %f2, %f163, %p163;
	selp.f32 	%f165, %f1, %f164, %p162;
	setp.lt.f32 	%p164, %f165, %f1;
	setp.gt.f32 	%p165, %f165, %f2;
	selp.f32 	%f166, %f2, %f165, %p165;
	selp.f32 	%f167, %f1, %f166, %p164;
	setp.lt.f32 	%p166, %f167, %f1;
	setp.gt.f32 	%p167, %f167, %f2;
	selp.f32 	%f168, %f2, %f167, %p167;
	selp.f32 	%f169, %f1, %f168, %p166;
	setp.lt.f32 	%p168, %f169, %f1;
	setp.gt.f32 	%p169, %f169, %f2;
	selp.f32 	%f170, %f2, %f169, %p169;
	selp.f32 	%f171, %f1, %f170, %p168;
	setp.lt.f32 	%p170, %f171, %f1;
	setp.gt.f32 	%p171, %f171, %f2;
	selp.f32 	%f172, %f2, %f171, %p171;
	selp.f32 	%f173, %f1, %f172, %p170;
	setp.lt.f32 	%p172, %f173, %f1;
	setp.gt.f32 	%p173, %f173, %f2;
	selp.f32 	%f174, %f2, %f173, %p173;
	selp.f32 	%f175, %f1, %f174, %p172;
	setp.lt.f32 	%p174, %f175, %f1;
	setp.gt.f32 	%p175, %f175, %f2;
	selp.f32 	%f176, %f2, %f175, %p175;
	selp.f32 	%f177, %f1, %f176, %p174;
	setp.lt.f32 	%p176, %f177, %f1;
	setp.gt.f32 	%p177, %f177, %f2;
	selp.f32 	%f178, %f2, %f177, %p177;
	selp.f32 	%f179, %f1, %f178, %p176;
	setp.lt.f32 	%p178, %f179, %f1;
	setp.gt.f32 	%p179, %f179, %f2;
	selp.f32 	%f180, %f2, %f179, %p179;
	selp.f32 	%f181, %f1, %f180, %p178;
	setp.lt.f32 	%p180, %f181, %f1;
	setp.gt.f32 	%p181, %f181, %f2;
	selp.f32 	%f182, %f2, %f181, %p181;
	selp.f32 	%f183, %f1, %f182, %p180;
	setp.lt.f32 	%p182, %f183, %f1;
	setp.gt.f32 	%p183, %f183, %f2;
	selp.f32 	%f184, %f2, %f183, %p183;
	selp.f32 	%f185, %f1, %f184, %p182;
	setp.lt.f32 	%p184, %f185, %f1;
	setp.gt.f32 	%p185, %f185, %f2;
	selp.f32 	%f186, %f2, %f185, %p185;
	selp.f32 	%f187, %f1, %f186, %p184;
	setp.lt.f32 	%p186, %f187, %f1;
	setp.gt.f32 	%p187, %f187, %f2;
	selp.f32 	%f188, %f2, %f187, %p187;
	selp.f32 	%f189, %f1, %f188, %p186;
	setp.lt.f32 	%p188, %f189, %f1;
	setp.gt.f32 	%p189, %f189, %f2;
	selp.f32 	%f190, %f2, %f189, %p189;
	selp.f32 	%f191, %f1, %f190, %p188;
	setp.lt.f32 	%p190, %f191, %f1;
	setp.gt.f32 	%p191, %f191, %f2;
	selp.f32 	%f192, %f2, %f191, %p191;
	selp.f32 	%f193, %f1, %f192, %p190;
	setp.lt.f32 	%p192, %f193, %f1;
	setp.gt.f32 	%p193, %f193, %f2;
	selp.f32 	%f194, %f2, %f193, %p193;
	selp.f32 	%f195, %f1, %f194, %p192;
	setp.lt.f32 	%p194, %f195, %f1;
	setp.gt.f32 	%p195, %f195, %f2;
	selp.f32 	%f196, %f2, %f195, %p195;
	selp.f32 	%f197, %f1, %f196, %p194;
	setp.lt.f32 	%p196, %f197, %f1;
	setp.gt.f32 	%p197, %f197, %f2;
	selp.f32 	%f198, %f2, %f197, %p197;
	selp.f32 	%f199, %f1, %f198, %p196;
	setp.lt.f32 	%p198, %f199, %f1;
	setp.gt.f32 	%p199, %f199, %f2;
	selp.f32 	%f200, %f2, %f199, %p199;
	selp.f32 	%f201, %f1, %f200, %p198;
	setp.lt.f32 	%p200, %f201, %f1;
	setp.gt.f32 	%p201, %f201, %f2;
	selp.f32 	%f202, %f2, %f201, %p201;
	selp.f32 	%f203, %f1, %f202, %p200;
	or.pred  	%p202, %p200, %p201;
	selp.u16 	%rs1, 1, 0, %p202;
	add.s64 	%rd10, %rd4, %rd8;
	st.global.f32 	[%rd10], %f203;
	add.s64 	%rd11, %rd5, %rd7;
	st.global.u8 	[%rd11], %rs1;
$L__BB0_2:
	ret;

}
	// .globl	_Z19kernel_clamp_minmaxPfPKfPaff
.visible .entry _Z19kernel_clamp_minmaxPfPKfPaff(
	.param .u64 .ptr .align 1 _Z19kernel_clamp_minmaxPfPKfPaff_param_0,
	.param .u64 .ptr .align 1 _Z19kernel_clamp_minmaxPfPKfPaff_param_1,
	.param .u64 .ptr .align 1 _Z19kernel_clamp_minmaxPfPKfPaff_param_2,
	.param .f32 _Z19kernel_clamp_minmaxPfPKfPaff_param_3,
	.param .f32 _Z19kernel_clamp_minmaxPfPKfPaff_param_4
)
{
	.reg .pred 	%p<3>;
	.reg .b16 	%rs<2>;
	.reg .b32 	%r<5>;
	.reg .b32 	%f<204>;
	.reg .b64 	%rd<12>;

	ld.param.u64 	%rd1, [_Z19kernel_clamp_minmaxPfPKfPaff_param_0];
	ld.param.u64 	%rd2, [_Z19kernel_clamp_minmaxPfPKfPaff_param_1];
	ld.param.u64 	%rd3, [_Z19kernel_clamp_minmaxPfPKfPaff_param_2];
	ld.param.f32 	%f1, [_Z19kernel_clamp_minmaxPfPKfPaff_param_3];
	ld.param.f32 	%f2, [_Z19kernel_clamp_minmaxPfPKfPaff_param_4];
	mov.u32 	%r2, %ctaid.x;
	mov.u32 	%r3, %ntid.x;
	mov.u32 	%r4, %tid.x;
	mad.lo.s32 	%r1, %r2, %r3, %r4;
	setp.gt.s32 	%p1, %r1, 1048575;
	@%p1 bra 	$L__BB1_2;
	cvta.to.global.u64 	%rd4, %rd1;
	cvta.to.global.u64 	%rd5, %rd3;
	cvta.to.global.u64 	%rd6, %rd2;
	cvt.s64.s32 	%rd7, %r1;
	mul.wide.s32 	%rd8, %r1, 4;
	add.s64 	%rd9, %rd6, %rd8;
	ld.global.f32 	%f3, [%rd9];
	max.f32 	%f4, %f3, %f1;
	min.f32 	%f5, %f4, %f2;
	max.f32 	%f6, %f5, %f1;
	min.f32 	%f7, %f6, %f2;
	max.f32 	%f8, %f7, %f1;
	min.f32 	%f9, %f8, %f2;
	max.f32 	%f10, %f9, %f1;
	min.f32 	%f11, %f10, %f2;
	max.f32 	%f12, %f11, %f1;
	min.f32 	%f13, %f12, %f2;
	max.f32 	%f14, %f13, %f1;
	min.f32 	%f15, %f14, %f2;
	max.f32 	%f16, %f15, %f1;
	min.f32 	%f17, %f16, %f2;
	max.f32 	%f18, %f17, %f1;
	min.f32 	%f19, %f18, %f2;
	max.f32 	%f20, %f19, %f1;
	min.f32 	%f21, %f20, %f2;
	max.f32 	%f22, %f21, %f1;
	min.f32 	%f23, %f22, %f2;
	max.f32 	%f24, %f23, %f1;
	min.f32 	%f25, %f24, %f2;
	max.f32 	%f26, %f25, %f1;
	min.f32 	%f27, %f26, %f2;
	max.f32 	%f28, %f27, %f1;
	min.f32 	%f29, %f28, %f2;
	max.f32 	%f30, %f29, %f1;
	min.f32 	%f31, %f30, %f2;
	max.f32 	%f32, %f31, %f1;
	min.f32 	%f33, %f32, %f2;
	max.f32 	%f34, %f33, %f1;
	min.f32 	%f35, %f34, %f2;
	max.f32 	%f36, %f35, %f1;
	min.f32 	%f37, %f36, %f2;
	max.f32 	%f38, %f37, %f1;
	min.f32 	%f39, %f38, %f2;
	max.f32 	%f40, %f39, %f1;
	min.f32 	%f41, %f40, %f2;
	max.f32 	%f42, %f41, %f1;
	min.f32 	%f43, %f42, %f2;
	max.f32 	%f44, %f43, %f1;
	min.f32 	%f45, %f44, %f2;
	max.f32 	%f46, %f45, %f1;
	min.f32 	%f47, %f46, %f2;
	max.f32 	%f48, %f47, %f1;
	min.f32 	%f49, %f48, %f2;
	max.f32 	%f50, %f49, %f1;
	min.f32 	%f51, %f50, %f2;
	max.f32 	%f52, %f51, %f1;
	min.f32 	%f53, %f52, %f2;
	max.f32 	%f54, %f53, %f1;
	min.f32 	%f55, %f54, %f2;
	max.f32 	%f56, %f55, %f1;
	min.f32 	%f57, %f56, %f2;
	max.f32 	%f58, %f57, %f1;
	min.f32 	%f59, %f58, %f2;
	max.f32 	%f60, %f59, %f1;
	min.f32 	%f61, %f60, %f2;
	max.f32 	%f62, %f61, %f1;
	min.f32 	%f63, %f62, %f2;
	max.f32 	%f64, %f63, %f1;
	min.f32 	%f65, %f64, %f2;
	max.f32 	%f66, %f65, %f1;
	min.f32 	%f67, %f66, %f2;
	max.f32 	%f68, %f67, %f1;
	min.f32 	%f69, %f68, %f2;
	max.f32 	%f70, %f69, %f1;
	min.f32 	%f71, %f70, %f2;
	max.f32 	%f72, %f71, %f1;
	min.f32 	%f73, %f72, %f2;
	max.f32 	%f74, %f73, %f1;
	min.f32 	%f75, %f74, %f2;
	max.f32 	%f76, %f75, %f1;
	min.f32 	%f77, %f76, %f2;
	max.f32 	%f78, %f77, %f1;
	min.f32 	%f79, %f78, %f2;
	max.f32 	%f80, %f79, %f1;
	min.f32 	%f81, %f80, %f2;
	max.f32 	%f82, %f81, %f1;
	min.f32 	%f83, %f82, %f2;
	max.f32 	%f84, %f83, %f1;
	min.f32 	%f85, %f84, %f2;
	max.f32 	%f86, %f85, %f1;
	min.f32 	%f87, %f86, %f2;
	max.f32 	%f88, %f87, %f1;
	min.f32 	%f89, %f88, %f2;
	max.f32 	%f90, %f89, %f1;
	min.f32 	%f91, %f90, %f2;
	max.f32 	%f92, %f91, %f1;
	min.f32 	%f93, %f92, %f2;
	max.f32 	%f94, %f93, %f1;
	min.f32 	%f95, %f94, %f2;
	max.f32 	%f96, %f95, %f1;
	min.f32 	%f97, %f96, %f2;
	max.f32 	%f98, %f97, %f1;
	min.f32 	%f99, %f98, %f2;
	max.f32 	%f100, %f99, %f1;
	min.f32 	%f101, %f100, %f2;
	max.f32 	%f102, %f101, %f1;
	min.f32 	%f103, %f102, %f2;
	max.f32 	%f104, %f103, %f1;
	min.f32 	%f105, %f104, %f2;
	max.f32 	%f106, %f105, %f1;
	min.f32 	%f107, %f106, %f2;
	max.f32 	%f108, %f107, %f1;
	min.f32 	%f109, %f108, %f2;
	max.f32 	%f110, %f109, %f1;
	min.f32 	%f111, %f110, %f2;
	max.f32 	%f112, %f111, %f1;
	min.f32 	%f113, %f112, %f2;
	max.f32 	%f114, %f113, %f1;
	min.f32 	%f115, %f114, %f2;
	max.f32 	%f116, %f115, %f1;
	min.f32 	%f117, %f116, %f2;
	max.f32 	%f118, %f117, %f1;
	min.f32 	%f119, %f118, %f2;
	max.f32 	%f120, %f119, %f1;
	min.f32 	%f121, %f120, %f2;
	max.f32 	%f122, %f121, %f1;
	min.f32 	%f123, %f122, %f2;
	max.f32 	%f124, %f123, %f1;
	min.f32 	%f125, %f124, %f2;
	max.f32 	%f126, %f125, %f1;
	min.f32 	%f127, %f126, %f2;
	max.f32 	%f128, %f127, %f1;
	min.f32 	%f129, %f128, %f2;
	max.f32 	%f130, %f129, %f1;
	min.f32 	%f131, %f130, %f2;
	max.f32 	%f132, %f131, %f1;
	min.f32 	%f133, %f132, %f2;
	max.f32 	%f134, %f133, %f1;
	min.f32 	%f135, %f134, %f2;
	max.f32 	%f136, %f135, %f1;
	min.f32 	%f137, %f136, %f2;
	max.f32 	%f138, %f137, %f1;
	min.f32 	%f139, %f138, %f2;
	max.f32 	%f140, %f139, %f1;
	min.f32 	%f141, %f140, %f2;
	max.f32 	%f142, %f141, %f1;
	min.f32 	%f143, %f142, %f2;
	max.f32 	%f144, %f143, %f1;
	min.f32 	%f145, %f144, %f2;
	max.f32 	%f146, %f145, %f1;
	min.f32 	%f147, %f146, %f2;
	max.f32 	%f148, %f147, %f1;
	min.f32 	%f149, %f148, %f2;
	max.f32 	%f150, %f149, %f1;
	min.f32 	%f151, %f150, %f2;
	max.f32 	%f152, %f151, %f1;
	min.f32 	%f153, %f152, %f2;
	max.f32 	%f154, %f153, %f1;
	min.f32 	%f155, %f154, %f2;
	max.f32 	%f156, %f155, %f1;
	min.f32 	%f157, %f156, %f2;
	max.f32 	%f158, %f157, %f1;
	min.f32 	%f159, %f158, %f2;
	max.f32 	%f160, %f159, %f1;
	min.f32 	%f161, %f160, %f2;
	max.f32 	%f162, %f161, %f1;
	min.f32 	%f163, %f162, %f2;
	max.f32 	%f164, %f163, %f1;
	min.f32 	%f165, %f164, %f2;
	max.f32 	%f166, %f165, %f1;
	min.f32 	%f167, %f166, %f2;
	max.f32 	%f168, %f167, %f1;
	min.f32 	%f169, %f168, %f2;
	max.f32 	%f170, %f169, %f1;
	min.f32 	%f171, %f170, %f2;
	max.f32 	%f172, %f171, %f1;
	min.f32 	%f173, %f172, %f2;
	max.f32 	%f174, %f173, %f1;
	min.f32 	%f175, %f174, %f2;
	max.f32 	%f176, %f175, %f1;
	min.f32 	%f177, %f176, %f2;
	max.f32 	%f178, %f177, %f1;
	min.f32 	%f179, %f178, %f2;
	max.f32 	%f180, %f179, %f1;
	min.f32 	%f181, %f180, %f2;
	max.f32 	%f182, %f181, %f1;
	min.f32 	%f183, %f182, %f2;
	max.f32 	%f184, %f183, %f1;
	min.f32 	%f185, %f184, %f2;
	max.f32 	%f186, %f185, %f1;
	min.f32 	%f187, %f186, %f2;
	max.f32 	%f188, %f187, %f1;
	min.f32 	%f189, %f188, %f2;
	max.f32 	%f190, %f189, %f1;
	min.f32 	%f191, %f190, %f2;
	max.f32 	%f192, %f191, %f1;
	min.f32 	%f193, %f192, %f2;
	max.f32 	%f194, %f193, %f1;
	min.f32 	%f195, %f194, %f2;
	max.f32 	%f196, %f195, %f1;
	min.f32 	%f197, %f196, %f2;
	max.f32 	%f198, %f197, %f1;
	min.f32 	%f199, %f198, %f2;
	max.f32 	%f200, %f199, %f1;
	min.f32 	%f201, %f200, %f2;
	max.f32 	%f202, %f201, %f1;
	min.f32 	%f203, %f202, %f2;
	setp.neu.f32 	%p2, %f201, %f203;
	selp.u16 	%rs1, 1, 0, %p2;
	add.s64 	%rd10, %rd4, %rd8;
	st.global.f32 	[%rd10], %f203;
	add.s64 	%rd11, %rd5, %rd7;
	st.global.u8 	[%rd11], %rs1;
$L__BB1_2:
	ret;

}


// ===== COMPILED SASS (sm_100) =====

	.target	sm_100

	.elftype	@"ET_EXEC"


//--------------------- .note.nv.tkinfo           --------------------------
	.section	.note.nv.tkinfo,"",@"SHT_NOTE"
	.sectionflags	@"SHF_NOTE_NV_TKINFO"
	.tkinfo
        /*0018*/ 	.word	0x00000002
        /*0030*/ 	.string	""
        /*0030*/ 	.string	"ptxas"
        /*0030*/ 	.string	"Cuda compilation tools, release 13.0, V13.0.88"
        /*0030*/ 	.string	"Build cuda_13.0.r13.0/compiler.36424714_0"
        /*0030*/ 	.string	"-arch sm_100 -m 64 "



//--------------------- .note.nv.cuinfo           --------------------------
	.section	.note.nv.cuinfo,"",@"SHT_NOTE"
	.sectionflags	@"SHF_NOTE_NV_CUINFO"
        /*0018*/ 	.short	0x0002
        /*001a*/ 	.short	0x0064
        /*001c*/ 	.short	0x0082
	.zero		2


//--------------------- .nv.info                  --------------------------
	.section	.nv.info,"",@"SHT_CUDA_INFO"
	.align	4


	//----- nvinfo : EIATTR_REGCOUNT
	.align		4
        /*0000*/ 	.byte	0x04, 0x2f
        /*0002*/ 	.short	(.L_1 - .L_0)
	.align		4
.L_0:
        /*0004*/ 	.word	index@(_Z15kernel_clamp_ifPfPKfPaff)
        /*0008*/ 	.word	0x0000000c


	//----- nvinfo : EIATTR_FRAME_SIZE
	.align		4
.L_1:
        /*000c*/ 	.byte	0x04, 0x11
        /*000e*/ 	.short	(.L_3 - .L_2)
	.align		4
.L_2:
        /*0010*/ 	.word	index@(_Z15kernel_clamp_ifPfPKfPaff)
        /*0014*/ 	.word	0x00000000


	//----- nvinfo : EIATTR_REGCOUNT
	.align		4
.L_3:
        /*0018*/ 	.byte	0x04, 0x2f
        /*001a*/ 	.short	(.L_5 - .L_4)
	.align		4
.L_4:
        /*001c*/ 	.word	index@(_Z19kernel_clamp_minmaxPfPKfPaff)
        /*0020*/ 	.word	0x0000000a


	//----- nvinfo : EIATTR_FRAME_SIZE
	.align		4
.L_5:
        /*0024*/ 	.byte	0x04, 0x11
        /*0026*/ 	.short	(.L_7 - .L_6)
	.align		4
.L_6:
        /*0028*/ 	.word	index@(_Z19kernel_clamp_minmaxPfPKfPaff)
        /*002c*/ 	.word	0x00000000


	//----- nvinfo : EIATTR_MIN_STACK_SIZE
	.align		4
.L_7:
        /*0030*/ 	.byte	0x04, 0x12
        /*0032*/ 	.short	(.L_9 - .L_8)
	.align		4
.L_8:
        /*0034*/ 	.word	index@(_Z19kernel_clamp_minmaxPfPKfPaff)
        /*0038*/ 	.word	0x00000000


	//----- nvinfo : EIATTR_MIN_STACK_SIZE
	.align		4
.L_9:
        /*003c*/ 	.byte	0x04, 0x12
        /*003e*/ 	.short	(.L_11 - .L_10)
	.align		4
.L_10:
        /*0040*/ 	.word	index@(_Z15kernel_clamp_ifPfPKfPaff)
        /*0044*/ 	.word	0x00000000
.L_11:


//--------------------- .nv.compat                --------------------------
	.section	.nv.compat,"",@"SHT_CUDA_COMPAT_INFO"
	.align	4
        /*0000*/ 	.byte	0x02, 0x09, 0x00, 0x00, 0x02, 0x02, 0x01, 0x00, 0x02, 0x05, 0x05, 0x00, 0x03, 0x07, 0x01, 0x01
        /*0010*/ 	.byte	0x02, 0x03, 0x00, 0x00, 0x02, 0x06, 0x01, 0x00, 0x04, 0x0b, 0x08, 0x00, 0x09, 0x00, 0x00, 0x00
        /*0020*/ 	.byte	0x00, 0x00, 0x00, 0x00


//--------------------- .nv.info._Z19kernel_clamp_minmaxPfPKfPaff --------------------------
	.section	.nv.info._Z19kernel_clamp_minmaxPfPKfPaff,"",@"SHT_CUDA_INFO"
	.sectionflags	@""
	.align	4


	//----- nvinfo : EIATTR_CUDA_API_VERSION
	.align		4
        /*0000*/ 	.byte	0x04, 0x37
        /*0002*/ 	.short	(.L_13 - .L_12)
.L_12:
        /*0004*/ 	.word	0x00000082


	//----- nvinfo : EIATTR_KPARAM_INFO
	.align		4
.L_13:
        /*0008*/ 	.byte	0x04, 0x17
        /*000a*/ 	.short	(.L_15 - .L_14)
.L_14:
        /*000c*/ 	.word	0x00000000
        /*0010*/ 	.short	0x0004
        /*0012*/ 	.short	0x001c
        /*0014*/ 	.byte	0x00, 0xf0, 0x11, 0x00


	//----- nvinfo : EIATTR_KPARAM_INFO
	.align		4
.L_15:
        /*0018*/ 	.byte	0x04, 0x17
        /*001a*/ 	.short	(.L_17 - .L_16)
.L_16:
        /*001c*/ 	.word	0x00000000
        /*0020*/ 	.short	0x0003
        /*0022*/ 	.short	0x0018
        /*0024*/ 	.byte	0x00, 0xf0, 0x11, 0x00


	//----- nvinfo : EIATTR_KPARAM_INFO
	.align		4
.L_17:
        /*0028*/ 	.byte	0x04, 0x17
        /*002a*/ 	.short	(.L_19 - .L_18)
.L_18:
        /*002c*/ 	.word	0x00000000
        /*0030*/ 	.short	0x0002
        /*0032*/ 	.short	0x0010
        /*0034*/ 	.byte	0x00, 0xf5, 0x21, 0x00


	//----- nvinfo : EIATTR_KPARAM_INFO
	.align		4
.L_19:
        /*0038*/ 	.byte	0x04, 0x17
        /*003a*/ 	.short	(.L_21 - .L_20)
.L_20:
        /*003c*/ 	.word	0x00000000
        /*0040*/ 	.short	0x0001
        /*0042*/ 	.short	0x0008
        /*0044*/ 	.byte	0x00, 0xf5, 0x21, 0x00


	//----- nvinfo : EIATTR_KPARAM_INFO
	.align		4
.L_21:
        /*0048*/ 	.byte	0x04, 0x17
        /*004a*/ 	.short	(.L_23 - .L_22)
.L_22:
        /*004c*/ 	.word	0x00000000
        /*0050*/ 	.short	0x0000
        /*0052*/ 	.short	0x0000
        /*0054*/ 	.byte	0x00, 0xf5, 0x21, 0x00


	//----- nvinfo : EIATTR_SPARSE_MMA_MASK
	.align		4
.L_23:
        /*0058*/ 	.byte	0x03, 0x50
        /*005a*/ 	.short	0x0000


	//----- nvinfo : EIATTR_MAXREG_COUNT
	.align		4
        /*005c*/ 	.byte	0x03, 0x1b
        /*005e*/ 	.short	0x00ff


	//----- nvinfo : EIATTR_MERCURY_ISA_VERSION
	.align		4
        /*0060*/ 	.byte	0x03, 0x5f
        /*0062*/ 	.short	0x0101


	//----- nvinfo : EIATTR_VRC_CTA_INIT_COUNT
	.align		4
        /*0064*/ 	.byte	0x02, 0x4a
	.zero		1
	.zero		1


	//----- nvinfo : EIATTR_EXIT_INSTR_OFFSETS
	.align		4
        /*0068*/ 	.byte	0x04, 0x1c
        /*006a*/ 	.short	(.L_25 - .L_24)


	//   ....[0]....
.L_24:
        /*006c*/ 	.word	0x00000060


	//   ....[1]....
        /*0070*/ 	.word	0x00000dc0


	//----- nvinfo : EIATTR_CBANK_PARAM_SIZE
	.align		4
.L_25:
        /*0074*/ 	.byte	0x03, 0x19
        /*0076*/ 	.short	0x0020


	//----- nvinfo : EIATTR_PARAM_CBANK
	.align		4
        /*0078*/ 	.byte	0x04, 0x0a
        /*007a*/ 	.short	(.L_27 - .L_26)
	.align		4
.L_26:
        /*007c*/ 	.word	index@(.nv.constant0._Z19kernel_clamp_minmaxPfPKfPaff)
        /*0080*/ 	.short	0x0380
        /*0082*/ 	.short	0x0020


	//----- nvinfo : EIATTR_SW_WAR
	.align		4
.L_27:
        /*0084*/ 	.byte	0x04, 0x36
        /*0086*/ 	.short	(.L_29 - .L_28)
.L_28:
        /*0088*/ 	.word	0x00000008
.L_29:


//--------------------- .nv.info._Z15kernel_clamp_ifPfPKfPaff --------------------------
	.section	.nv.info._Z15kernel_clamp_ifPfPKfPaff,"",@"SHT_CUDA_INFO"
	.sectionflags	@""
	.align	4


	//----- nvinfo : EIATTR_CUDA_API_VERSION
	.align		4
        /*0000*/ 	.byte	0x04, 0x37
        /*0002*/ 	.short	(.L_31 - .L_30)
.L_30:
        /*0004*/ 	.word	0x00000082


	//----- nvinfo : EIATTR_KPARAM_INFO
	.align		4
.L_31:
        /*0008*/ 	.byte	0x04, 0x17
        /*000a*/ 	.short	(.L_33 - .L_32)
.L_32:
        /*000c*/ 	.word	0x00000000
        /*0010*/ 	.short	0x0004
        /*0012*/ 	.short	0x001c
        /*0014*/ 	.byte	0x00, 0xf0, 0x11, 0x00


	//----- nvinfo : EIATTR_KPARAM_INFO
	.align		4
.L_33:
        /*0018*/ 	.byte	0x04, 0x17
        /*001a*/ 	.short	(.L_35 - .L_34)
.L_34:
        /*001c*/ 	.word	0x00000000
        /*0020*/ 	.short	0x0003
        /*0022*/ 	.short	0x0018
        /*0024*/ 	.byte	0x00, 0xf0, 0x11, 0x00


	//----- nvinfo : EIATTR_KPARAM_INFO
	.align		4
.L_35:
        /*0028*/ 	.byte	0x04, 0x17
        /*002a*/ 	.short	(.L_37 - .L_36)
.L_36:
        /*002c*/ 	.word	0x00000000
        /*0030*/ 	.short	0x0002
        /*0032*/ 	.short	0x0010
        /*0034*/ 	.byte	0x00, 0xf5, 0x21, 0x00


	//----- nvinfo : EIATTR_KPARAM_INFO
	.align		4
.L_37:
        /*0038*/ 	.byte	0x04, 0x17
        /*003a*/ 	.short	(.L_39 - .L_38)
.L_38:
        /*003c*/ 	.word	0x00000000
        /*0040*/ 	.short	0x0001
        /*0042*/ 	.short	0x0008
        /*0044*/ 	.byte	0x00, 0xf5, 0x21, 0x00


	//----- nvinfo : EIATTR_KPARAM_INFO
	.align		4
.L_39:
        /*0048*/ 	.byte	0x04, 0x17
        /*004a*/ 	.short	(.L_41 - .L_40)
.L_40:
        /*004c*/ 	.word	0x00000000
        /*0050*/ 	.short	0x0000
        /*0052*/ 	.short	0x0000
        /*0054*/ 	.byte	0x00, 0xf5, 0x21, 0x00


	//----- nvinfo : EIATTR_SPARSE_MMA_MASK
	.align		4
.L_41:
        /*0058*/ 	.byte	0x03, 0x50
        /*005a*/ 	.short	0x0000


	//----- nvinfo : EIATTR_MAXREG_COUNT
	.align		4
        /*005c*/ 	.byte	0x03, 0x1b
        /*005e*/ 	.short	0x00ff


	//----- nvinfo : EIATTR_MERCURY_ISA_VERSION
	.align		4
        /*0060*/ 	.byte	0x03, 0x5f
        /*0062*/ 	.short	0x0101


	//----- nvinfo : EIATTR_VRC_CTA_INIT_COUNT
	.align		4
        /*0064*/ 	.byte	0x02, 0x4a
	.zero		1
	.zero		1


	//----- nvinfo : EIATTR_EXIT_INSTR_OFFSETS
	.align		4
        /*0068*/ 	.byte	0x04, 0x1c
        /*006a*/ 	.short	(.L_43 - .L_42)


	//   ....[0]....
.L_42:
        /*006c*/ 	.word	0x00000060


	//   ....[1]....
        /*0070*/ 	.word	0x00001a40


	//----- nvinfo : EIATTR_CBANK_PARAM_SIZE
	.align		4
.L_43:
        /*0074*/ 	.byte	0x03, 0x19
        /*0076*/ 	.short	0x0020


	//----- nvinfo : EIATTR_PARAM_CBANK
	.align		4
        /*0078*/ 	.byte	0x04, 0x0a
        /*007a*/ 	.short	(.L_45 - .L_44)
	.align		4
.L_44:
        /*007c*/ 	.word	index@(.nv.constant0._Z15kernel_clamp_ifPfPKfPaff)
        /*0080*/ 	.short	0x0380
        /*0082*/ 	.short	0x0020


	//----- nvinfo : EIATTR_SW_WAR
	.align		4
.L_45:
        /*0084*/ 	.byte	0x04, 0x36
        /*0086*/ 	.short	(.L_47 - .L_46)
.L_46:
        /*0088*/ 	.word	0x00000008
.L_47:


//--------------------- .nv.callgraph             --------------------------
	.section	.nv.callgraph,"",@"SHT_CUDA_CALLGRAPH"
	.align	4
	.sectionentsize	8
	.align		4
        /*0000*/ 	.word	0x00000000
	.align		4
        /*0004*/ 	.word	0xffffffff
	.align		4
        /*0008*/ 	.word	0x00000000
	.align		4
        /*000c*/ 	.word	0xfffffffe
	.align		4
        /*0010*/ 	.word	0x00000000
	.align		4
        /*0014*/ 	.word	0xfffffffd
	.align		4
        /*0018*/ 	.word	0x00000000
	.align		4
        /*001c*/ 	.word	0xfffffffc


//--------------------- .text._Z19kernel_clamp_minmaxPfPKfPaff --------------------------
	.section	.text._Z19kernel_clamp_minmaxPfPKfPaff,"ax",@progbits
	.align	128
        .global         _Z19kernel_clamp_minmaxPfPKfPaff
        .type           _Z19kernel_clamp_minmaxPfPKfPaff,@function
        .size           _Z19kernel_clamp_minmaxPfPKfPaff,(.L_x_2 - _Z19kernel_clamp_minmaxPfPKfPaff)
        .other          _Z19kernel_clamp_minmaxPfPKfPaff,@"STO_CUDA_ENTRY STV_DEFAULT"
_Z19kernel_clamp_minmaxPfPKfPaff:
.text._Z19kernel_clamp_minmaxPfPKfPaff:
[----:B------:R-:W-:Y:S01]  /*0000*/  LDC R1, c[0x0][0x37c] ;  /* 0x0000df00ff017b82 */ /* 0x000fe20000000800 */
[----:B------:R-:W0:Y:S07]  /*0010*/  S2R R3, SR_TID.X ;  /* 0x0000000000037919 */ /* 0x000e2e0000002100 */
[----:B------:R-:W0:Y:S08]  /*0020*/  S2UR UR4, SR_CTAID.X ;  /* 0x00000000000479c3 */ /* 0x000e300000002500 */
[----:B------:R-:W0:Y:S02]  /*0030*/  LDC R0, c[0x0][0x360] ;  /* 0x0000d800ff007b82 */ /* 0x000e240000000800 */
[----:B0-----:R-:W-:-:S05]  /*0040*/  IMAD R0, R0, UR4, R3 ;  /* 0x0000000400007c24 */ /* 0x001fca000f8e0203 */
[----:B------:R-:W-:-:S13]  /*0050*/  ISETP.GT.AND P0, PT, R0, 0xfffff, PT ;  /* 0x000fffff0000780c */ /* 0x000fda0003f04270 */
[----:B------:R-:W-:Y:S05]  /*0060*/  @P0 EXIT ;  /* 0x000000000000094d */ /* 0x000fea0003800000 */
[----:B------:R-:W0:Y:S01]  /*0070*/  LDC.64 R2, c[0x0][0x388] ;  /* 0x0000e200ff027b82 */ /* 0x000e220000000a00 */
[----:B------:R-:W1:Y:S01]  /*0080*/  LDCU.64 UR4, c[0x0][0x358] ;  /* 0x00006b00ff0477ac */ /* 0x000e620008000a00 */
[----:B------:R-:W2:Y:S01]  /*0090*/  LDCU.128 UR8, c[0x0][0x390] ;  /* 0x00007200ff0877ac */ /* 0x000ea20008000c00 */
[----:B0-----:R-:W-:-:S06]  /*00a0*/  IMAD.WIDE R2, R0, 0x4, R2 ;  /* 0x0000000400027825 */ /* 0x001fcc00078e0202 */
[----:B-1----:R-:W2:Y:S02]  /*00b0*/  LDG.E R2, desc[UR4][R2.64] ;  /* 0x0000000402027981 */ /* 0x002ea4000c1e1900 */
[----:B--2---:R-:W-:Y:S02]  /*00c0*/  FMNMX R4, R2, UR10, !PT ;  /* 0x0000000a02047c09 */ /* 0x004fe4000f800000 */
[----:B------:R-:W0:Y:S02]  /*00d0*/  LDC.64 R2, c[0x0][0x380] ;  /* 0x0000e000ff027b82 */ /* 0x000e240000000a00 */
[----:B------:R-:W-:-:S04]  /*00e0*/  FMNMX R4, R4, UR11, PT ;  /* 0x0000000b04047c09 */ /* 0x000fc8000b800000 */
[----:B------:R-:W-:-:S04]  /*00f0*/  FMNMX R4, R4, UR10, !PT ;  /* 0x0000000a04047c09 */ /* 0x000fc8000f800000 */
[----:B------:R-:W-:-:S04]  /*0100*/  FMNMX R4, R4, UR11, PT ;  /* 0x0000000b04047c09 */ /* 0x000fc8000b800000 */
[----:B------:R-:W-:-:S04]  /*0110*/  FMNMX R4, R4, UR10, !PT ;  /* 0x0000000a04047c09 */ /* 0x000fc8000f800000 */
[----:B------:R-:W-:-:S04]  /*0120*/  FMNMX R4, R4, UR11, PT ;  /* 0x0000000b04047c09 */ /* 0x000fc8000b800000 */
[----:B------:R-:W-:Y:S01]  /*0130*/  FMNMX R4, R4, UR10, !PT ;  /* 0x0000000a04047c09 */ /* 0x000fe2000f800000 */
[----:B0-----:R-:W-:-:S03]  /*0140*/  IMAD.WIDE R2, R0, 0x4, R2 ;  /* 0x0000000400027825 */ /* 0x001fc600078e0202 */
[----:B------:R-:W-:-:S04]  /*0150*/  FMNMX R4, R4, UR11, PT ;  /* 0x0000000b04047c09 */ /* 0x000fc8000b800000 */
[----:B------:R-:W-:-:S04]  /*0160*/  FMNMX R4, R4, UR10, !PT ;  /* 0x0000000a04047c09 */ /* 0x000fc8000f800000 */
        /* <DEDUP_REMOVED lines=190> */
[----:B------:R-:W-:Y:S02]  /*0d50*/  FMNMX R6, R4, UR11, PT ;  /* 0x0000000b04067c09 */ /* 0x000fe4000b800000 */
[C---:B------:R-:W-:Y:S02]  /*0d60*/  IADD3 R4, P1, PT, R0.reuse, UR8, RZ ;  /* 0x0000000800047c10 */ /* 0x040fe4000ff3e0ff */
[----:B------:R-:W-:Y:S01]  /*0d70*/  FSETP.NEU.AND P0, PT, R5, R6, PT ;  /* 0x000000060500720b */ /* 0x000fe20003f0d000 */
[----:B------:R-:W-:Y:S01]  /*0d80*/  STG.E desc[UR4][R2.64], R6 ;  /* 0x0000000602007986 */ /* 0x000fe2000c101904 */
[----:B------:R-:W-:Y:S02]  /*0d90*/  LEA.HI.X.SX32 R5, R0, UR9, 0x1, P1 ;  /* 0x0000000900057c11 */ /* 0x000fe400088f0eff */
[----:B------:R-:W-:-:S05]  /*0da0*/  SEL R7, RZ, 0x1, !P0 ;  /* 0x00000001ff077807 */ /* 0x000fca0004000000 */
[----:B------:R-:W-:Y:S01]  /*0db0*/  STG.E.U8 desc[UR4][R4.64], R7 ;  /* 0x0000000704007986 */ /* 0x000fe2000c101104 */
[----:B------:R-:W-:Y:S05]  /*0dc0*/  EXIT ;  /* 0x000000000000794d */ /* 0x000fea0003800000 */
.L_x_0:
[----:B------:R-:W-:-:S00]  /*0dd0*/  BRA `(.L_x_0) ;  /* 0xfffffffc00fc7947 */ /* 0x000fc0000383ffff */
[----:B------:R-:W-:-:S00]  /*0de0*/  NOP ;  /* 0x0000000000007918 */ /* 0x000fc00000000000 */
        /* <DEDUP_REMOVED lines=9> */
.L_x_2:


//--------------------- .text._Z15kernel_clamp_ifPfPKfPaff --------------------------
	.section	.text._Z15kernel_clamp_ifPfPKfPaff,"ax",@progbits
	.align	128
        .global         _Z15kernel_clamp_ifPfPKfPaff
        .type           _Z15kernel_clamp_ifPfPKfPaff,@function
        .size           _Z15kernel_clamp_ifPfPKfPaff,(.L_x_3 - _Z15kernel_clamp_ifPfPKfPaff)
        .other          _Z15kernel_clamp_ifPfPKfPaff,@"STO_CUDA_ENTRY STV_DEFAULT"
_Z15kernel_clamp_ifPfPKfPaff:
.text._Z15kernel_clamp_ifPfPKfPaff:
        /* <DEDUP_REMOVED lines=12> */
[C---:B--2---:R-:W-:Y:S02]  /*00c0*/  FSETP.GT.AND P0, PT, R2.reuse, UR11, PT ;  /* 0x0000000b02007c0b */ /* 0x044fe4000bf04000 */
[C---:B------:R-:W-:Y:S02]  /*00d0*/  FSETP.GEU.AND P1, PT, R2.reuse, UR10, PT ;  /* 0x0000000a02007c0b */ /* 0x040fe4000bf2e000 */
[----:B------:R-:W-:Y:S02]  /*00e0*/  FSEL R4, R2, UR11, !P0 ;  /* 0x0000000b02047c08 */ /* 0x000fe4000c000000 */
[----:B------:R-:W0:Y:S02]  /*00f0*/  LDC.64 R2, c[0x0][0x380] ;  /* 0x0000e000ff027b82 */ /* 0x000e240000000a00 */
[----:B------:R-:W-:-:S04]  /*0100*/  FSEL R4, R4, UR10, P1 ;  /* 0x0000000a04047c08 */ /* 0x000fc80008800000 */
[C---:B------:R-:W-:Y:S02]  /*0110*/  FSETP.GT.AND P0, PT, R4.reuse, UR11, PT ;  /* 0x0000000b04007c0b */ /* 0x040fe4000bf04000 */
[C---:B------:R-:W-:Y:S02]  /*0120*/  FSETP.GEU.AND P1, PT, R4.reuse, UR10, PT ;  /* 0x0000000a04007c0b */ /* 0x040fe4000bf2e000 */
[----:B------:R-:W-:-:S04]  /*0130*/  FSEL R4, R4, UR11, !P0 ;  /* 0x0000000b04047c08 */ /* 0x000fc8000c000000 */
[----:B------:R-:W-:-:S04]  /*0140*/  FSEL R4, R4, UR10, P1 ;  /* 0x0000000a04047c08 */ /* 0x000fc80008800000 */
[C---:B------:R-:W-:Y:S02]  /*0150*/  FSETP.GT.AND P0, PT, R4.reuse, UR11, PT ;  /* 0x0000000b04007c0b */ /* 0x040fe4000bf04000 */
[C---:B------:R-:W-:Y:S02]  /*0160*/  FSETP.GEU.AND P1, PT, R4.reuse, UR10, PT ;  /* 0x0000000a04007c0b */ /* 0x040fe4000bf2e000 */
[----:B------:R-:W-:Y:S01]  /*0170*/  FSEL R4, R4, UR11, !P0 ;  /* 0x0000000b04047c08 */ /* 0x000fe2000c000000 */
[----:B0-----:R-:W-:-:S03]  /*0180*/  IMAD.WIDE R2, R0, 0x4, R2 ;  /* 0x0000000400027825 */ /* 0x001fc600078e0202 */
[----:B------:R-:W-:-:S04]  /*0190*/  FSEL R4, R4, UR10, P1 ;  /* 0x0000000a04047c08 */ /* 0x000fc80008800000 */
[C---:B------:R-:W-:Y:S02]  /*01a0*/  FSETP.GT.AND P0, PT, R4.reuse, UR11, PT ;  /* 0x0000000b04007c0b */ /* 0x040fe4000bf04000 */
[C---:B------:R-:W-:Y:S02]  /*01b0*/  FSETP.GEU.AND P1, PT, R4.reuse, UR10, PT ;  /* 0x0000000a04007c0b */ /* 0x040fe4000bf2e000 */
[----:B------:R-:W-:-:S04]  /*01c0*/  FSEL R4, R4, UR11, !P0 ;  /* 0x0000000b04047c08 */ /* 0x000fc8000c000000 */
        /* <DEDUP_REMOVED lines=380> */
[----:B------:R-:W-:Y:S02]  /*1990*/  FSEL R5, R4, UR10, P1 ;  /* 0x0000000a04057c08 */ /* 0x000fe40008800000 */
[----:B------:R-:W-:Y:S02]  /*19a0*/  IADD3 R4, P2, PT, R0, UR8, RZ ;  /* 0x0000000800047c10 */ /* 0x000fe4000ff5e0ff */
[C---:B------:R-:W-:Y:S02]  /*19b0*/  FSETP.GT.AND P0, PT, R5.reuse, UR11, PT ;  /* 0x0000000b05007c0b */ /* 0x040fe4000bf04000 */
[C---:B------:R-:W-:Y:S02]  /*19c0*/  FSETP.GEU.AND P1, PT, R5.reuse, UR10, PT ;  /* 0x0000000a05007c0b */ /* 0x040fe4000bf2e000 */
[C---:B------:R-:W-:Y:S02]  /*19d0*/  FSEL R6, R5.reuse, UR11, !P0 ;  /* 0x0000000b05067c08 */ /* 0x040fe4000c000000 */
[----:B------:R-:W-:-:S02]  /*19e0*/  FSETP.LT.OR P0, PT, R5, UR10, P0 ;  /* 0x0000000a05007c0b */ /* 0x000fc40008701400 */
[----:B------:R-:W-:Y:S02]  /*19f0*/  FSEL R7, R6, UR10, P1 ;  /* 0x0000000a06077c08 */ /* 0x000fe40008800000 */
[----:B------:R-:W-:Y:S02]  /*1a00*/  LEA.HI.X.SX32 R5, R0, UR9, 0x1, P2 ;  /* 0x0000000900057c11 */ /* 0x000fe400090f0eff */
[----:B------:R-:W-:Y:S01]  /*1a10*/  SEL R9, RZ, 0x1, !P0 ;  /* 0x00000001ff097807 */ /* 0x000fe20004000000 */
[----:B------:R-:W-:Y:S04]  /*1a20*/  STG.E desc[UR4][R2.64], R7 ;  /* 0x0000000702007986 */ /* 0x000fe8000c101904 */
[----:B------:R-:W-:Y:S01]  /*1a30*/  STG.E.U8 desc[UR4][R4.64], R9 ;  /* 0x0000000904007986 */ /* 0x000fe2000c101104 */
[----:B------:R-:W-:Y:S05]  /*1a40*/  EXIT ;  /* 0x000000000000794d */ /* 0x000fea0003800000 */
.L_x_1:
        /* <DEDUP_REMOVED lines=11> */
.L_x_3:


//--------------------- .nv.shared.reserved.0     --------------------------
	.section	.nv.shared.reserved.0,"aw",@nobits
	.weak		__nv_reservedSMEM_offset_0_alias
	.size		__nv_reservedSMEM_offset_0_alias, 0, 64
	.other		__nv_reservedSMEM_offset_0_alias,@"STO_CUDA_RESERVED_SHARED STV_DEFAULT"
__nv_reservedSMEM_offset_0_alias:
	.zero		0
	.zero		64


//--------------------- .nv.constant0._Z19kernel_clamp_minmaxPfPKfPaff --------------------------
	.section	.nv.constant0._Z19kernel_clamp_minmaxPfPKfPaff,"a",@progbits
	.sectionflags	@""
	.align	4
.nv.constant0._Z19kernel_clamp_minmaxPfPKfPaff:
	.zero		928


//--------------------- .nv.constant0._Z15kernel_clamp_ifPfPKfPaff --------------------------
	.section	.nv.constant0._Z15kernel_clamp_ifPfPKfPaff,"a",@progbits
	.sectionflags	@""
	.align	4
.nv.constant0._Z15kernel_clamp_ifPfPKfPaff:
	.zero		928


//--------------------- SYMBOLS --------------------------

	.type		.nv.reservedSmem.offset0,@object
	.size		.nv.reservedSmem.offset0,0x4
